//
// Generated by NVIDIA NVVM Compiler
//
// Compiler Build ID: CL-36424714
// Cuda compilation tools, release 13.0, V13.0.88
// Based on NVVM 20.0.0
//

.version 9.0
.target sm_100
.address_size 64

	// .globl	_Z5depthPiS_S_iiS_

.visible .entry _Z5depthPiS_S_iiS_(
	.param .u64 .ptr .align 1 _Z5depthPiS_S_iiS__param_0,
	.param .u64 .ptr .align 1 _Z5depthPiS_S_iiS__param_1,
	.param .u64 .ptr .align 1 _Z5depthPiS_S_iiS__param_2,
	.param .u32 _Z5depthPiS_S_iiS__param_3,
	.param .u32 _Z5depthPiS_S_iiS__param_4,
	.param .u64 .ptr .align 1 _Z5depthPiS_S_iiS__param_5
)
{
	.reg .pred 	%p<50>;
	.reg .b32 	%r<133>;
	.reg .b64 	%rd<27>;

	ld.param.u64 	%rd13, [_Z5depthPiS_S_iiS__param_0];
	ld.param.u64 	%rd14, [_Z5depthPiS_S_iiS__param_1];
	ld.param.u64 	%rd15, [_Z5depthPiS_S_iiS__param_2];
	ld.param.u32 	%r34, [_Z5depthPiS_S_iiS__param_3];
	ld.param.u32 	%r35, [_Z5depthPiS_S_iiS__param_4];
	ld.param.u64 	%rd16, [_Z5depthPiS_S_iiS__param_5];
	cvta.to.global.u64 	%rd17, %rd13;
	cvta.to.global.u64 	%rd1, %rd14;
	cvta.to.global.u64 	%rd2, %rd15;
	cvta.to.global.u64 	%rd3, %rd16;
	mov.u32 	%r1, %tid.x;
	mov.u32 	%r2, %ctaid.x;
	mul.wide.s32 	%rd18, %r34, 4;
	add.s64 	%rd19, %rd3, %rd18;
	mov.b32 	%r36, 0;
	st.global.u32 	[%rd19], %r36;
	add.s64 	%rd20, %rd2, %rd18;
	st.global.u32 	[%rd20], %r34;
	add.s64 	%rd21, %rd1, %rd18;
	mov.b32 	%r37, 1;
	st.global.u32 	[%rd21], %r37;
	mul.wide.u32 	%rd22, %r1, 4;
	add.s64 	%rd4, %rd2, %rd22;
	ld.global.u32 	%r126, [%rd4];
	setp.gt.s32 	%p1, %r126, -1;
	mad.lo.s32 	%r38, %r35, %r2, %r1;
	mul.wide.s32 	%rd23, %r38, 4;
	add.s64 	%rd5, %rd17, %rd23;
	add.s64 	%rd6, %rd3, %rd22;
	@%p1 bra 	$L__BB0_10;
	mul.wide.u32 	%rd24, %r2, 4;
	add.s64 	%rd7, %rd2, %rd24;
	add.s64 	%rd8, %rd3, %rd24;
	add.s64 	%rd9, %rd1, %rd22;
	add.s64 	%rd10, %rd1, %rd24;
$L__BB0_2:
	ld.global.u32 	%r39, [%rd5];
	setp.ne.s32 	%p2, %r39, 1;
	setp.ne.s32 	%p3, %r126, -1;
	or.pred  	%p4, %p2, %p3;
	@%p4 bra 	$L__BB0_5;
	ld.global.u32 	%r5, [%rd7];
	setp.eq.s32 	%p5, %r5, -1;
	@%p5 bra 	$L__BB0_5;
	mad.lo.s32 	%r40, %r5, 10, %r1;
	st.global.u32 	[%rd4], %r40;
	ld.global.u32 	%r41, [%rd8];
	add.s32 	%r42, %r41, 1;
	st.global.u32 	[%rd6], %r42;
	mov.b32 	%r43, 1;
	st.global.u32 	[%rd9], %r43;
$L__BB0_5:
	bar.sync 	0;
	ld.global.u32 	%r44, [%rd5];
	setp.ne.s32 	%p6, %r44, 1;
	@%p6 bra 	$L__BB0_9;
	ld.global.u32 	%r45, [%rd7];
	setp.ne.s32 	%p7, %r45, -1;
	@%p7 bra 	$L__BB0_9;
	ld.global.u32 	%r6, [%rd4];
	setp.eq.s32 	%p8, %r6, -1;
	@%p8 bra 	$L__BB0_9;
	mad.lo.s32 	%r46, %r6, 10, %r2;
	st.global.u32 	[%rd7], %r46;
	ld.global.u32 	%r47, [%rd6];
	add.s32 	%r48, %r47, 1;
	st.global.u32 	[%rd8], %r48;
	mov.b32 	%r49, 1;
	st.global.u32 	[%rd10], %r49;
$L__BB0_9:
	bar.sync 	0;
	ld.global.u32 	%r126, [%rd4];
	setp.lt.s32 	%p9, %r126, 0;
	@%p9 bra 	$L__BB0_2;
$L__BB0_10:
	bar.sync 	0;
	add.s32 	%r8, %r2, -100;
	add.s32 	%r9, %r2, -10;
	add.s32 	%r10, %r1, -100;
	add.s32 	%r11, %r1, -10;
	ld.global.u32 	%r50, [%rd5];
	setp.ne.s32 	%p10, %r50, 1;
	@%p10 bra 	$L__BB0_78;
	mul.wide.u32 	%rd26, %r2, 4;
	add.s64 	%rd11, %rd3, %rd26;
	add.s64 	%rd12, %rd2, %rd26;
	ld.global.u32 	%r129, [%rd6];
	ld.global.u32 	%r13, [%rd11];
	setp.eq.s32 	%p11, %r129, %r13;
	mov.u32 	%r128, %r129;
	@%p11 bra 	$L__BB0_28;
	setp.ge.s32 	%p12, %r129, %r13;
	@%p12 bra 	$L__BB0_19;
	ld.global.u32 	%r14, [%rd4];
	ld.global.u32 	%r51, [%rd12];
	mul.hi.s32 	%r52, %r51, 1717986919;
	shr.u32 	%r53, %r52, 31;
	shr.s32 	%r54, %r52, 2;
	add.s32 	%r55, %r54, %r53;
	setp.ge.s32 	%p13, %r14, %r55;
	@%p13 bra 	$L__BB0_19;
	setp.gt.u32 	%p14, %r8, 899;
	@%p14 bra 	$L__BB0_16;
	mad.lo.s32 	%r58, %r14, 1000, %r2;
	st.global.u32 	[%rd12], %r58;
	bra.uni 	$L__BB0_19;
$L__BB0_16:
	setp.gt.u32 	%p15, %r9, 89;
	@%p15 bra 	$L__BB0_18;
	mad.lo.s32 	%r57, %r14, 100, %r2;
	st.global.u32 	[%rd12], %r57;
	bra.uni 	$L__BB0_19;
$L__BB0_18:
	mad.lo.s32 	%r56, %r14, 10, %r2;
	st.global.u32 	[%rd12], %r56;
$L__BB0_19:
	bar.sync 	0;
	ld.global.u32 	%r59, [%rd11];
	ld.global.u32 	%r60, [%rd6];
	setp.ge.s32 	%p16, %r59, %r60;
	@%p16 bra 	$L__BB0_26;
	ld.global.u32 	%r15, [%rd12];
	ld.global.u32 	%r61, [%rd4];
	mul.hi.s32 	%r62, %r61, 1717986919;
	shr.u32 	%r63, %r62, 31;
	shr.s32 	%r64, %r62, 2;
	add.s32 	%r65, %r64, %r63;
	setp.ge.s32 	%p17, %r15, %r65;
	@%p17 bra 	$L__BB0_26;
	setp.gt.u32 	%p18, %r10, 899;
	@%p18 bra 	$L__BB0_23;
	mad.lo.s32 	%r68, %r15, 1000, %r1;
	st.global.u32 	[%rd4], %r68;
	bra.uni 	$L__BB0_26;
$L__BB0_23:
	setp.gt.u32 	%p19, %r11, 89;
	@%p19 bra 	$L__BB0_25;
	mad.lo.s32 	%r67, %r15, 100, %r1;
	st.global.u32 	[%rd4], %r67;
	bra.uni 	$L__BB0_26;
$L__BB0_25:
	mad.lo.s32 	%r66, %r15, 10, %r1;
	st.global.u32 	[%rd4], %r66;
$L__BB0_26:
	bar.sync 	0;
	ld.global.u32 	%r69, [%rd5];
	setp.ne.s32 	%p20, %r69, 1;
	@%p20 bra 	$L__BB0_78;
	ld.global.u32 	%r128, [%rd6];
	ld.global.u32 	%r129, [%rd11];
$L__BB0_28:
	setp.eq.s32 	%p21, %r128, %r129;
	mov.u32 	%r130, %r129;
	@%p21 bra 	$L__BB0_45;
	setp.ge.s32 	%p22, %r128, %r129;
	@%p22 bra 	$L__BB0_36;
	ld.global.u32 	%r20, [%rd4];
	ld.global.u32 	%r70, [%rd12];
	mul.hi.s32 	%r71, %r70, 1717986919;
	shr.u32 	%r72, %r71, 31;
	shr.s32 	%r73, %r71, 2;
	add.s32 	%r74, %r73, %r72;
	setp.ge.s32 	%p23, %r20, %r74;
	@%p23 bra 	$L__BB0_36;
	setp.lt.u32 	%p24, %r8, 900;
	@%p24 bra 	$L__BB0_35;
	setp.lt.u32 	%p25, %r9, 90;
	@%p25 bra 	$L__BB0_34;
	mad.lo.s32 	%r75, %r20, 10, %r2;
	st.global.u32 	[%rd12], %r75;
	bra.uni 	$L__BB0_36;
$L__BB0_34:
	mad.lo.s32 	%r76, %r20, 100, %r2;
	st.global.u32 	[%rd12], %r76;
	bra.uni 	$L__BB0_36;
$L__BB0_35:
	mad.lo.s32 	%r77, %r20, 1000, %r2;
	st.global.u32 	[%rd12], %r77;
$L__BB0_36:
	bar.sync 	0;
	ld.global.u32 	%r78, [%rd11];
	ld.global.u32 	%r79, [%rd6];
	setp.ge.s32 	%p26, %r78, %r79;
	@%p26 bra 	$L__BB0_43;
	ld.global.u32 	%r21, [%rd12];
	ld.global.u32 	%r80, [%rd4];
	mul.hi.s32 	%r81, %r80, 1717986919;
	shr.u32 	%r82, %r81, 31;
	shr.s32 	%r83, %r81, 2;
	add.s32 	%r84, %r83, %r82;
	setp.ge.s32 	%p27, %r21, %r84;
	@%p27 bra 	$L__BB0_43;
	setp.lt.u32 	%p28, %r10, 900;
	@%p28 bra 	$L__BB0_42;
	setp.lt.u32 	%p29, %r11, 90;
	@%p29 bra 	$L__BB0_41;
	mad.lo.s32 	%r85, %r21, 10, %r1;
	st.global.u32 	[%rd4], %r85;
	bra.uni 	$L__BB0_43;
$L__BB0_41:
	mad.lo.s32 	%r86, %r21, 100, %r1;
	st.global.u32 	[%rd4], %r86;
	bra.uni 	$L__BB0_43;
$L__BB0_42:
	mad.lo.s32 	%r87, %r21, 1000, %r1;
	st.global.u32 	[%rd4], %r87;
$L__BB0_43:
	bar.sync 	0;
	ld.global.u32 	%r88, [%rd5];
	setp.ne.s32 	%p30, %r88, 1;
	@%p30 bra 	$L__BB0_78;
	ld.global.u32 	%r130, [%rd6];
	ld.global.u32 	%r129, [%rd11];
$L__BB0_45:
	setp.eq.s32 	%p31, %r130, %r129;
	mov.u32 	%r132, %r129;
	@%p31 bra 	$L__BB0_62;
	setp.ge.s32 	%p32, %r130, %r129;
	@%p32 bra 	$L__BB0_53;
	ld.global.u32 	%r26, [%rd4];
	ld.global.u32 	%r89, [%rd12];
	mul.hi.s32 	%r90, %r89, 1717986919;
	shr.u32 	%r91, %r90, 31;
	shr.s32 	%r92, %r90, 2;
	add.s32 	%r93, %r92, %r91;
	setp.ge.s32 	%p33, %r26, %r93;
	@%p33 bra 	$L__BB0_53;
	setp.lt.u32 	%p34, %r8, 900;
	@%p34 bra 	$L__BB0_52;
	setp.lt.u32 	%p35, %r9, 90;
	@%p35 bra 	$L__BB0_51;
	mad.lo.s32 	%r94, %r26, 10, %r2;
	st.global.u32 	[%rd12], %r94;
	bra.uni 	$L__BB0_53;
$L__BB0_51:
	mad.lo.s32 	%r95, %r26, 100, %r2;
	st.global.u32 	[%rd12], %r95;
	bra.uni 	$L__BB0_53;
$L__BB0_52:
	mad.lo.s32 	%r96, %r26, 1000, %r2;
	st.global.u32 	[%rd12], %r96;
$L__BB0_53:
	bar.sync 	0;
	ld.global.u32 	%r97, [%rd11];
	ld.global.u32 	%r98, [%rd6];
	setp.ge.s32 	%p36, %r97, %r98;
	@%p36 bra 	$L__BB0_60;
	ld.global.u32 	%r27, [%rd12];
	ld.global.u32 	%r99, [%rd4];
	mul.hi.s32 	%r100, %r99, 1717986919;
	shr.u32 	%r101, %r100, 31;
	shr.s32 	%r102, %r100, 2;
	add.s32 	%r103, %r102, %r101;
	setp.ge.s32 	%p37, %r27, %r103;
	@%p37 bra 	$L__BB0_60;
	setp.lt.u32 	%p38, %r10, 900;
	@%p38 bra 	$L__BB0_59;
	setp.lt.u32 	%p39, %r11, 90;
	@%p39 bra 	$L__BB0_58;
	mad.lo.s32 	%r104, %r27, 10, %r1;
	st.global.u32 	[%rd4], %r104;
	bra.uni 	$L__BB0_60;
$L__BB0_58:
	mad.lo.s32 	%r105, %r27, 100, %r1;
	st.global.u32 	[%rd4], %r105;
	bra.uni 	$L__BB0_60;
$L__BB0_59:
	mad.lo.s32 	%r106, %r27, 1000, %r1;
	st.global.u32 	[%rd4], %r106;
$L__BB0_60:
	bar.sync 	0;
	ld.global.u32 	%r107, [%rd5];
	setp.ne.s32 	%p40, %r107, 1;
	@%p40 bra 	$L__BB0_78;
	ld.global.u32 	%r132, [%rd6];
	ld.global.u32 	%r129, [%rd11];
$L__BB0_62:
	setp.eq.s32 	%p41, %r132, %r129;
	@%p41 bra 	$L__BB0_78;
	setp.ge.s32 	%p42, %r132, %r129;
	@%p42 bra 	$L__BB0_70;
	ld.global.u32 	%r32, [%rd4];
	ld.global.u32 	%r108, [%rd12];
	mul.hi.s32 	%r109, %r108, 1717986919;
	shr.u32 	%r110, %r109, 31;
	shr.s32 	%r111, %r109, 2;
	add.s32 	%r112, %r111, %r110;
	setp.ge.s32 	%p43, %r32, %r112;
	@%p43 bra 	$L__BB0_70;
	setp.lt.u32 	%p44, %r8, 900;
	@%p44 bra 	$L__BB0_69;
	setp.lt.u32 	%p45, %r9, 90;
	@%p45 bra 	$L__BB0_68;
	mad.lo.s32 	%r113, %r32, 10, %r2;
	st.global.u32 	[%rd12], %r113;
	bra.uni 	$L__BB0_70;
$L__BB0_68:
	mad.lo.s32 	%r114, %r32, 100, %r2;
	st.global.u32 	[%rd12], %r114;
	bra.uni 	$L__BB0_70;
$L__BB0_69:
	mad.lo.s32 	%r115, %r32, 1000, %r2;
	st.global.u32 	[%rd12], %r115;
$L__BB0_70:
	bar.sync 	0;
	ld.global.u32 	%r116, [%rd11];
	ld.global.u32 	%r117, [%rd6];
	setp.ge.s32 	%p46, %r116, %r117;
	@%p46 bra 	$L__BB0_77;
	ld.global.u32 	%r33, [%rd12];
	ld.global.u32 	%r118, [%rd4];
	mul.hi.s32 	%r119, %r118, 1717986919;
	shr.u32 	%r120, %r119, 31;
	shr.s32 	%r121, %r119, 2;
	add.s32 	%r122, %r121, %r120;
	setp.ge.s32 	%p47, %r33, %r122;
	@%p47 bra 	$L__BB0_77;
	setp.lt.u32 	%p48, %r10, 900;
	@%p48 bra 	$L__BB0_76;
	setp.lt.u32 	%p49, %r11, 90;
	@%p49 bra 	$L__BB0_75;
	mad.lo.s32 	%r123, %r33, 10, %r1;
	st.global.u32 	[%rd4], %r123;
	bra.uni 	$L__BB0_77;
$L__BB0_75:
	mad.lo.s32 	%r124, %r33, 100, %r1;
	st.global.u32 	[%rd4], %r124;
	bra.uni 	$L__BB0_77;
$L__BB0_76:
	mad.lo.s32 	%r125, %r33, 1000, %r1;
	st.global.u32 	[%rd4], %r125;
$L__BB0_77:
	bar.sync 	0;
$L__BB0_78:
	ret;

}


// ===== COMPILED SASS (sm_100) =====

	.target	sm_100

	.elftype	@"ET_EXEC"


//--------------------- .note.nv.tkinfo           --------------------------
	.section	.note.nv.tkinfo,"",@"SHT_NOTE"
	.sectionflags	@"SHF_NOTE_NV_TKINFO"
	.tkinfo
        /*0018*/ 	.word	0x00000002
        /*0030*/ 	.string	""
        /*0030*/ 	.string	"ptxas"
        /*0030*/ 	.string	"Cuda compilation tools, release 13.0, V13.0.88"
        /*0030*/ 	.string	"Build cuda_13.0.r13.0/compiler.36424714_0"
        /*0030*/ 	.string	"-arch sm_100 -m 64 "



//--------------------- .note.nv.cuinfo           --------------------------
	.section	.note.nv.cuinfo,"",@"SHT_NOTE"
	.sectionflags	@"SHF_NOTE_NV_CUINFO"
        /*0018*/ 	.short	0x0002
        /*001a*/ 	.short	0x0064
        /*001c*/ 	.short	0x0082
	.zero		2


//--------------------- .nv.info                  --------------------------
	.section	.nv.info,"",@"SHT_CUDA_INFO"
	.align	4


	//----- nvinfo : EIATTR_REGCOUNT
	.align		4
        /*0000*/ 	.byte	0x04, 0x2f
        /*0002*/ 	.short	(.L_1 - .L_0)
	.align		4
.L_0:
        /*0004*/ 	.word	index@(_Z5depthPiS_S_iiS_)
        /*0008*/ 	.word	0x0000001c


	//----- nvinfo : EIATTR_FRAME_SIZE
	.align		4
.L_1:
        /*000c*/ 	.byte	0x04, 0x11
        /*000e*/ 	.short	(.L_3 - .L_2)
	.align		4
.L_2:
        /*0010*/ 	.word	index@(_Z5depthPiS_S_iiS_)
        /*0014*/ 	.word	0x00000000


	//----- nvinfo : EIATTR_MIN_STACK_SIZE
	.align		4
.L_3:
        /*0018*/ 	.byte	0x04, 0x12
        /*001a*/ 	.short	(.L_5 - .L_4)
	.align		4
.L_4:
        /*001c*/ 	.word	index@(_Z5depthPiS_S_iiS_)
        /*0020*/ 	.word	0x00000000
.L_5:


//--------------------- .nv.compat                --------------------------
	.section	.nv.compat,"",@"SHT_CUDA_COMPAT_INFO"
	.align	4
        /*0000*/ 	.byte	0x02, 0x09, 0x00, 0x00, 0x02, 0x02, 0x01, 0x00, 0x02, 0x05, 0x05, 0x00, 0x03, 0x07, 0x01, 0x01
        /*0010*/ 	.byte	0x02, 0x03, 0x00, 0x00, 0x02, 0x06, 0x01, 0x00, 0x04, 0x0b, 0x08, 0x00, 0x09, 0x00, 0x00, 0x00
        /*0020*/ 	.byte	0x00, 0x00, 0x00, 0x00


//--------------------- .nv.info._Z5depthPiS_S_iiS_ --------------------------
	.section	.nv.info._Z5depthPiS_S_iiS_,"",@"SHT_CUDA_INFO"
	.sectionflags	@""
	.align	4


	//----- nvinfo : EIATTR_CUDA_API_VERSION
	.align		4
        /*0000*/ 	.byte	0x04, 0x37
        /*0002*/ 	.short	(.L_7 - .L_6)
.L_6:
        /*0004*/ 	.word	0x00000082


	//----- nvinfo : EIATTR_KPARAM_INFO
	.align		4
.L_7:
        /*0008*/ 	.byte	0x04, 0x17
        /*000a*/ 	.short	(.L_9 - .L_8)
.L_8:
        /*000c*/ 	.word	0x00000000
        /*0010*/ 	.short	0x0005
        /*0012*/ 	.short	0x0020
        /*0014*/ 	.byte	0x00, 0xf5, 0x21, 0x00


	//----- nvinfo : EIATTR_KPARAM_INFO
	.align		4
.L_9:
        /*0018*/ 	.byte	0x04, 0x17
        /*001a*/ 	.short	(.L_11 - .L_10)
.L_10:
        /*001c*/ 	.word	0x00000000
        /*0020*/ 	.short	0x0004
        /*0022*/ 	.short	0x001c
        /*0024*/ 	.byte	0x00, 0xf0, 0x11, 0x00


	//----- nvinfo : EIATTR_KPARAM_INFO
	.align		4
.L_11:
        /*0028*/ 	.byte	0x04, 0x17
        /*002a*/ 	.short	(.L_13 - .L_12)
.L_12:
        /*002c*/ 	.word	0x00000000
        /*0030*/ 	.short	0x0003
        /*0032*/ 	.short	0x0018
        /*0034*/ 	.byte	0x00, 0xf0, 0x11, 0x00


	//----- nvinfo : EIATTR_KPARAM_INFO
	.align		4
.L_13:
        /*0038*/ 	.byte	0x04, 0x17
        /*003a*/ 	.short	(.L_15 - .L_14)
.L_14:
        /*003c*/ 	.word	0x00000000
        /*0040*/ 	.short	0x0002
        /*0042*/ 	.short	0x0010
        /*0044*/ 	.byte	0x00, 0xf5, 0x21, 0x00


	//----- nvinfo : EIATTR_KPARAM_INFO
	.align		4
.L_15:
        /*0048*/ 	.byte	0x04, 0x17
        /*004a*/ 	.short	(.L_17 - .L_16)
.L_16:
        /*004c*/ 	.word	0x00000000
        /*0050*/ 	.short	0x0001
        /*0052*/ 	.short	0x0008
        /*0054*/ 	.byte	0x00, 0xf5, 0x21, 0x00


	//----- nvinfo : EIATTR_KPARAM_INFO
	.align		4
.L_17:
        /*0058*/ 	.byte	0x04, 0x17
        /*005a*/ 	.short	(.L_19 - .L_18)
.L_18:
        /*005c*/ 	.word	0x00000000
        /*0060*/ 	.short	0x0000
        /*0062*/ 	.short	0x0000
        /*0064*/ 	.byte	0x00, 0xf5, 0x21, 0x00


	//----- nvinfo : EIATTR_SPARSE_MMA_MASK
	.align		4
.L_19:
        /*0068*/ 	.byte	0x03, 0x50
        /*006a*/ 	.short	0x0000


	//----- nvinfo : EIATTR_MAXREG_COUNT
	.align		4
        /*006c*/ 	.byte	0x03, 0x1b
        /*006e*/ 	.short	0x00ff


	//----- nvinfo : EIATTR_NUM_BARRIERS
	.align		4
        /*0070*/ 	.byte	0x02, 0x4c
        /*0072*/ 	.byte	0x01
	.zero		1


	//----- nvinfo : EIATTR_MERCURY_ISA_VERSION
	.align		4
        /*0074*/ 	.byte	0x03, 0x5f
        /*0076*/ 	.short	0x0101


	//----- nvinfo : EIATTR_VRC_CTA_INIT_COUNT
	.align		4
        /*0078*/ 	.byte	0x02, 0x4a
	.zero		1
	.zero		1


	//----- nvinfo : EIATTR_EXIT_INSTR_OFFSETS
	.align		4
        /*007c*/ 	.byte	0x04, 0x1c
        /*007e*/ 	.short	(.L_21 - .L_20)


	//   ....[0]....
.L_20:
        /*0080*/ 	.word	0x00000430


	//   ....[1]....
        /*0084*/ 	.word	0x000007e0


	//   ....[2]....
        /*0088*/ 	.word	0x00000b50


	//   ....[3]....
        /*008c*/ 	.word	0x00000ee0


	//   ....[4]....
        /*0090*/ 	.word	0x00000f40


	//   ....[5]....
        /*0094*/ 	.word	0x00001220


	//----- nvinfo : EIATTR_CRS_STACK_SIZE
	.align		4
.L_21:
        /*0098*/ 	.byte	0x04, 0x1e
        /*009a*/ 	.short	(.L_23 - .L_22)
.L_22:
        /*009c*/ 	.word	0x00000000


	//----- nvinfo : EIATTR_CBANK_PARAM_SIZE
	.align		4
.L_23:
        /*00a0*/ 	.byte	0x03, 0x19
        /*00a2*/ 	.short	0x0028


	//----- nvinfo : EIATTR_PARAM_CBANK
	.align		4
        /*00a4*/ 	.byte	0x04, 0x0a
        /*00a6*/ 	.short	(.L_25 - .L_24)
	.align		4
.L_24:
        /*00a8*/ 	.word	index@(.nv.constant0._Z5depthPiS_S_iiS_)
        /*00ac*/ 	.short	0x0380
        /*00ae*/ 	.short	0x0028


	//----- nvinfo : EIATTR_SW_WAR
	.align		4
.L_25:
        /*00b0*/ 	.byte	0x04, 0x36
        /*00b2*/ 	.short	(.L_27 - .L_26)
.L_26:
        /*00b4*/ 	.word	0x00000008
.L_27:


//--------------------- .nv.callgraph             --------------------------
	.section	.nv.callgraph,"",@"SHT_CUDA_CALLGRAPH"
	.align	4
	.sectionentsize	8
	.align		4
        /*0000*/ 	.word	0x00000000
	.align		4
        /*0004*/ 	.word	0xffffffff
	.align		4
        /*0008*/ 	.word	0x00000000
	.align		4
        /*000c*/ 	.word	0xfffffffe
	.align		4
        /*0010*/ 	.word	0x00000000
	.align		4
        /*0014*/ 	.word	0xfffffffd
	.align		4
        /*0018*/ 	.word	0x00000000
	.align		4
        /*001c*/ 	.word	0xfffffffc


//--------------------- .text._Z5depthPiS_S_iiS_  --------------------------
	.section	.text._Z5depthPiS_S_iiS_,"ax",@progbits
	.align	128
        .global         _Z5depthPiS_S_iiS_
        .type           _Z5depthPiS_S_iiS_,@function
        .size           _Z5depthPiS_S_iiS_,(.L_x_31 - _Z5depthPiS_S_iiS_)
        .other          _Z5depthPiS_S_iiS_,@"STO_CUDA_ENTRY STV_DEFAULT"
_Z5depthPiS_S_iiS_:
.text._Z5depthPiS_S_iiS_:
[----:B------:R-:W-:Y:S01]  /*0000*/  LDC R1, c[0x0][0x37c] ;  /* 0x0000df00ff017b82 */ /* 0x000fe20000000800 */
[----:B------:R-:W0:Y:S07]  /*0010*/  S2R R8, SR_TID.X ;  /* 0x0000000000087919 */ /* 0x000e2e0000002100 */
[----:B------:R-:W1:Y:S01]  /*0020*/  LDC.64 R12, c[0x0][0x3a0] ;  /* 0x0000e800ff0c7b82 */ /* 0x000e620000000a00 */
[----:B------:R-:W2:Y:S01]  /*0030*/  LDCU.64 UR4, c[0x0][0x358] ;  /* 0x00006b00ff0477ac */ /* 0x000ea20008000a00 */
[----:B------:R-:W-:-:S06]  /*0040*/  IMAD.MOV.U32 R25, RZ, RZ, 0x1 ;  /* 0x00000001ff197424 */ /* 0x000fcc00078e00ff */
[----:B------:R-:W1:Y:S08]  /*0050*/  LDC.64 R22, c[0x0][0x398] ;  /* 0x0000e600ff167b82 */ /* 0x000e700000000a00 */
[----:B------:R-:W3:Y:S08]  /*0060*/  LDC.64 R14, c[0x0][0x390] ;  /* 0x0000e400ff0e7b82 */ /* 0x000ef00000000a00 */
[----:B------:R-:W4:Y:S01]  /*0070*/  LDC.64 R10, c[0x0][0x388] ;  /* 0x0000e200ff0a7b82 */ /* 0x000f220000000a00 */
[C---:B-1----:R-:W-:Y:S01]  /*0080*/  IMAD.WIDE R16, R22.reuse, 0x4, R12 ;  /* 0x0000000416107825 */ /* 0x042fe200078e020c */
[----:B------:R-:W1:Y:S06]  /*0090*/  S2R R0, SR_CTAID.X ;  /* 0x0000000000007919 */ /* 0x000e6c0000002500 */
[----:B------:R-:W5:Y:S01]  /*00a0*/  LDC.64 R2, c[0x0][0x380] ;  /* 0x0000e000ff027b82 */ /* 0x000f620000000a00 */
[----:B--2---:R2:W-:Y:S01]  /*00b0*/  STG.E desc[UR4][R16.64], RZ ;  /* 0x000000ff10007986 */ /* 0x0045e2000c101904 */
[----:B---3--:R-:W-:-:S04]  /*00c0*/  IMAD.WIDE R18, R22, 0x4, R14 ;  /* 0x0000000416127825 */ /* 0x008fc800078e020e */
[----:B0-----:R-:W-:Y:S01]  /*00d0*/  IMAD.WIDE.U32 R6, R8, 0x4, R14 ;  /* 0x0000000408067825 */ /* 0x001fe200078e000e */
[----:B------:R2:W-:Y:S03]  /*00e0*/  STG.E desc[UR4][R18.64], R22 ;  /* 0x0000001612007986 */ /* 0x0005e6000c101904 */
[----:B----4-:R-:W-:-:S05]  /*00f0*/  IMAD.WIDE R20, R22, 0x4, R10 ;  /* 0x0000000416147825 */ /* 0x010fca00078e020a */
[----:B------:R2:W-:Y:S04]  /*0100*/  STG.E desc[UR4][R20.64], R25 ;  /* 0x0000001914007986 */ /* 0x0005e8000c101904 */
[----:B------:R-:W3:Y:S01]  /*0110*/  LDG.E R9, desc[UR4][R6.64] ;  /* 0x0000000406097981 */ /* 0x000ee2000c1e1900 */
[----:B------:R-:W-:-:S04]  /*0120*/  IMAD.WIDE.U32 R4, R8, 0x4, R12 ;  /* 0x0000000408047825 */ /* 0x000fc800078e000c */
[----:B-1----:R-:W-:-:S04]  /*0130*/  IMAD R23, R0, R23, R8 ;  /* 0x0000001700177224 */ /* 0x002fc800078e0208 */
[----:B-----5:R-:W-:Y:S01]  /*0140*/  IMAD.WIDE R2, R23, 0x4, R2 ;  /* 0x0000000417027825 */ /* 0x020fe200078e0202 */
[----:B---3--:R-:W-:-:S13]  /*0150*/  ISETP.GT.AND P0, PT, R9, -0x1, PT ;  /* 0xffffffff0900780c */ /* 0x008fda0003f04270 */
[----:B--2---:R-:W-:Y:S05]  /*0160*/  @P0 BRA `(.L_x_0) ;  /* 0x0000000000a00947 */ /* 0x004fea0003800000 */
[----:B------:R-:W-:-:S04]  /*0170*/  IMAD.WIDE.U32 R16, R8, 0x4, R10 ;  /* 0x0000000408107825 */ /* 0x000fc800078e000a */
[----:B------:R-:W-:-:S04]  /*0180*/  IMAD.WIDE.U32 R14, R0, 0x4, R14 ;  /* 0x00000004000e7825 */ /* 0x000fc800078e000e */
[----:B------:R-:W-:-:S04]  /*0190*/  IMAD.WIDE.U32 R12, R0, 0x4, R12 ;  /* 0x00000004000c7825 */ /* 0x000fc800078e000c */
[----:B------:R-:W-:-:S07]  /*01a0*/  IMAD.WIDE.U32 R10, R0, 0x4, R10 ;  /* 0x00000004000a7825 */ /* 0x000fce00078e000a */
.L_x_4:
[----:B------:R-:W2:Y:S01]  /*01b0*/  LDG.E R18, desc[UR4][R2.64] ;  /* 0x0000000402127981 */ /* 0x000ea2000c1e1900 */
[----:B------:R-:W-:-:S04]  /*01c0*/  ISETP.NE.AND P0, PT, R9, -0x1, PT ;  /* 0xffffffff0900780c */ /* 0x000fc80003f05270 */
[----:B--2---:R-:W-:-:S13]  /*01d0*/  ISETP.NE.OR P0, PT, R18, 0x1, P0 ;  /* 0x000000011200780c */ /* 0x004fda0000705670 */
[----:B------:R-:W-:Y:S05]  /*01e0*/  @P0 BRA `(.L_x_1) ;  /* 0x0000000000240947 */ /* 0x000fea0003800000 */
[----:B------:R-:W2:Y:S02]  /*01f0*/  LDG.E R9, desc[UR4][R14.64] ;  /* 0x000000040e097981 */ /* 0x000ea4000c1e1900 */
[----:B--2---:R-:W-:-:S13]  /*0200*/  ISETP.NE.AND P0, PT, R9, -0x1, PT ;  /* 0xffffffff0900780c */ /* 0x004fda0003f05270 */
[----:B------:R-:W-:-:S05]  /*0210*/  @P0 IMAD R9, R9, 0xa, R8 ;  /* 0x0000000a09090824 */ /* 0x000fca00078e0208 */
[----:B------:R0:W-:Y:S04]  /*0220*/  @P0 STG.E desc[UR4][R6.64], R9 ;  /* 0x0000000906000986 */ /* 0x0001e8000c101904 */
[----:B------:R-:W2:Y:S01]  /*0230*/  @P0 LDG.E R18, desc[UR4][R12.64] ;  /* 0x000000040c120981 */ /* 0x000ea2000c1e1900 */
[----:B------:R-:W-:Y:S02]  /*0240*/  @P0 IMAD.MOV.U32 R21, RZ, RZ, 0x1 ;  /* 0x00000001ff150424 */ /* 0x000fe400078e00ff */
[----:B--2---:R-:W-:-:S05]  /*0250*/  @P0 VIADD R19, R18, 0x1 ;  /* 0x0000000112130836 */ /* 0x004fca0000000000 */
[----:B------:R0:W-:Y:S04]  /*0260*/  @P0 STG.E desc[UR4][R4.64], R19 ;  /* 0x0000001304000986 */ /* 0x0001e8000c101904 */
[----:B------:R0:W-:Y:S02]  /*0270*/  @P0 STG.E desc[UR4][R16.64], R21 ;  /* 0x0000001510000986 */ /* 0x0001e4000c101904 */
.L_x_1:
[----:B------:R-:W-:Y:S05]  /*0280*/  WARPSYNC.ALL ;  /* 0x0000000000007948 */ /* 0x000fea0003800000 */
[----:B------:R-:W-:Y:S06]  /*0290*/  BAR.SYNC.DEFER_BLOCKING 0x0 ;  /* 0x0000000000007b1d */ /* 0x000fec0000010000 */
[----:B0-----:R-:W2:Y:S01]  /*02a0*/  LDG.E R9, desc[UR4][R2.64] ;  /* 0x0000000402097981 */ /* 0x001ea2000c1e1900 */
[----:B------:R-:W-:Y:S01]  /*02b0*/  BSSY.RECONVERGENT B0, `(.L_x_2) ;  /* 0x000000f000007945 */ /* 0x000fe20003800200 */
[----:B--2---:R-:W-:-:S13]  /*02c0*/  ISETP.NE.AND P0, PT, R9, 0x1, PT ;  /* 0x000000010900780c */ /* 0x004fda0003f05270 */
[----:B------:R-:W-:Y:S05]  /*02d0*/  @P0 BRA `(.L_x_3) ;  /* 0x0000000000300947 */ /* 0x000fea0003800000 */
[----:B------:R-:W2:Y:S02]  /*02e0*/  LDG.E R9, desc[UR4][R14.64] ;  /* 0x000000040e097981 */ /* 0x000ea4000c1e1900 */
[----:B--2---:R-:W-:-:S13]  /*02f0*/  ISETP.NE.AND P0, PT, R9, -0x1, PT ;  /* 0xffffffff0900780c */ /* 0x004fda0003f05270 */
        /* <DEDUP_REMOVED lines=10> */
.L_x_3:
[----:B------:R-:W-:Y:S05]  /*03a0*/  BSYNC.RECONVERGENT B0 ;  /* 0x0000000000007941 */ /* 0x000fea0003800200 */
.L_x_2:
[----:B------:R-:W-:Y:S06]  /*03b0*/  BAR.SYNC.DEFER_BLOCKING 0x0 ;  /* 0x0000000000007b1d */ /* 0x000fec0000010000 */
[----:B0-----:R-:W2:Y:S02]  /*03c0*/  LDG.E R9, desc[UR4][R6.64] ;  /* 0x0000000406097981 */ /* 0x001ea4000c1e1900 */
[----:B--2---:R-:W-:-:S13]  /*03d0*/  ISETP.GE.AND P0, PT, R9, RZ, PT ;  /* 0x000000ff0900720c */ /* 0x004fda0003f06270 */
[----:B------:R-:W-:Y:S05]  /*03e0*/  @!P0 BRA `(.L_x_4) ;  /* 0xfffffffc00708947 */ /* 0x000fea000383ffff */
.L_x_0:
[----:B------:R-:W-:Y:S05]  /*03f0*/  WARPSYNC.ALL ;  /* 0x0000000000007948 */ /* 0x000fea0003800000 */
[----:B------:R-:W-:Y:S06]  /*0400*/  BAR.SYNC.DEFER_BLOCKING 0x0 ;  /* 0x0000000000007b1d */ /* 0x000fec0000010000 */
[----:B------:R-:W2:Y:S02]  /*0410*/  LDG.E R9, desc[UR4][R2.64] ;  /* 0x0000000402097981 */ /* 0x000ea4000c1e1900 */
[----:B--2---:R-:W-:-:S13]  /*0420*/  ISETP.NE.AND P0, PT, R9, 0x1, PT ;  /* 0x000000010900780c */ /* 0x004fda0003f05270 */
[----:B------:R-:W-:Y:S05]  /*0430*/  @P0 EXIT ;  /* 0x000000000000094d */ /* 0x000fea0003800000 */
[----:B------:R-:W0:Y:S01]  /*0440*/  LDC.64 R10, c[0x0][0x3a0] ;  /* 0x0000e800ff0a7b82 */ /* 0x000e220000000a00 */
[----:B------:R-:W2:Y:S07]  /*0450*/  LDG.E R19, desc[UR4][R4.64] ;  /* 0x0000000404137981 */ /* 0x000eae000c1e1900 */
[----:B------:R-:W1:Y:S01]  /*0460*/  LDC.64 R12, c[0x0][0x390] ;  /* 0x0000e400ff0c7b82 */ /* 0x000e620000000a00 */
[----:B0-----:R-:W-:-:S05]  /*0470*/  IMAD.WIDE.U32 R10, R0, 0x4, R10 ;  /* 0x00000004000a7825 */ /* 0x001fca00078e000a */
[----:B------:R-:W3:Y:S01]  /*0480*/  LDG.E R17, desc[UR4][R10.64] ;  /* 0x000000040a117981 */ /* 0x000ee2000c1e1900 */
[C---:B------:R-:W-:Y:S02]  /*0490*/  VIADD R9, R0.reuse, 0xffffff9c ;  /* 0xffffff9c00097836 */ /* 0x040fe40000000000 */
[----:B------:R-:W-:Y:S02]  /*04a0*/  VIADD R14, R0, 0xfffffff6 ;  /* 0xfffffff6000e7836 */ /* 0x000fe40000000000 */
[C---:B------:R-:W-:Y:S02]  /*04b0*/  VIADD R15, R8.reuse, 0xffffff9c ;  /* 0xffffff9c080f7836 */ /* 0x040fe40000000000 */
[----:B------:R-:W-:Y:S02]  /*04c0*/  VIADD R16, R8, 0xfffffff6 ;  /* 0xfffffff608107836 */ /* 0x000fe40000000000 */
[----:B-1----:R-:W-:-:S04]  /*04d0*/  IMAD.WIDE.U32 R12, R0, 0x4, R12 ;  /* 0x00000004000c7825 */ /* 0x002fc800078e000c */
[----:B--2---:R-:W-:Y:S01]  /*04e0*/  IMAD.MOV.U32 R18, RZ, RZ, R19 ;  /* 0x000000ffff127224 */ /* 0x004fe200078e0013 */
[----:B---3--:R-:W-:-:S13]  /*04f0*/  ISETP.NE.AND P0, PT, R19, R17, PT ;  /* 0x000000111300720c */ /* 0x008fda0003f05270 */
[----:B------:R-:W-:Y:S05]  /*0500*/  @!P0 BRA `(.L_x_5) ;  /* 0x0000000000c08947 */ /* 0x000fea0003800000 */
[----:B------:R-:W-:-:S13]  /*0510*/  ISETP.GE.AND P0, PT, R18, R17, PT ;  /* 0x000000111200720c */ /* 0x000fda0003f06270 */
[----:B------:R-:W-:Y:S05]  /*0520*/  @P0 BRA `(.L_x_6) ;  /* 0x0000000000400947 */ /* 0x000fea0003800000 */
[----:B------:R-:W2:Y:S04]  /*0530*/  LDG.E R18, desc[UR4][R12.64] ;  /* 0x000000040c127981 */ /* 0x000ea8000c1e1900 */
[----:B------:R-:W3:Y:S01]  /*0540*/  LDG.E R17, desc[UR4][R6.64] ;  /* 0x0000000406117981 */ /* 0x000ee2000c1e1900 */
[----:B--2---:R-:W-:-:S05]  /*0550*/  IMAD.HI R18, R18, 0x66666667, RZ ;  /* 0x6666666712127827 */ /* 0x004fca00078e02ff */
[----:B------:R-:W-:-:S04]  /*0560*/  SHF.R.U32.HI R19, RZ, 0x1f, R18 ;  /* 0x0000001fff137819 */ /* 0x000fc80000011612 */
[----:B------:R-:W-:-:S04]  /*0570*/  LEA.HI.SX32 R18, R18, R19, 0x1e ;  /* 0x0000001312127211 */ /* 0x000fc800078ff2ff */
[----:B---3--:R-:W-:-:S13]  /*0580*/  ISETP.GE.AND P0, PT, R17, R18, PT ;  /* 0x000000121100720c */ /* 0x008fda0003f06270 */
[----:B------:R-:W-:Y:S05]  /*0590*/  @P0 BRA `(.L_x_6) ;  /* 0x0000000000240947 */ /* 0x000fea0003800000 */
[----:B------:R-:W-:-:S13]  /*05a0*/  ISETP.GT.U32.AND P0, PT, R9, 0x383, PT ;  /* 0x000003830900780c */ /* 0x000fda0003f04070 */
[----:B------:R-:W-:-:S05]  /*05b0*/  @!P0 IMAD R19, R17, 0x3e8, R0 ;  /* 0x000003e811138824 */ /* 0x000fca00078e0200 */
[----:B------:R0:W-:Y:S01]  /*05c0*/  @!P0 STG.E desc[UR4][R12.64], R19 ;  /* 0x000000130c008986 */ /* 0x0001e2000c101904 */
[----:B------:R-:W-:Y:S05]  /*05d0*/  @!P0 BRA `(.L_x_6) ;  /* 0x0000000000148947 */ /* 0x000fea0003800000 */
[----:B------:R-:W-:-:S13]  /*05e0*/  ISETP.GT.U32.AND P0, PT, R14, 0x59, PT ;  /* 0x000000590e00780c */ /* 0x000fda0003f04070 */
[C-C-:B0-----:R-:W-:Y:S02]  /*05f0*/  @!P0 IMAD R19, R17.reuse, 0x64, R0.reuse ;  /* 0x0000006411138824 */ /* 0x141fe400078e0200 */
[----:B------:R-:W-:-:S03]  /*0600*/  @P0 IMAD R17, R17, 0xa, R0 ;  /* 0x0000000a11110824 */ /* 0x000fc600078e0200 */
[----:B------:R1:W-:Y:S04]  /*0610*/  @!P0 STG.E desc[UR4][R12.64], R19 ;  /* 0x000000130c008986 */ /* 0x0003e8000c101904 */
[----:B------:R1:W-:Y:S02]  /*0620*/  @P0 STG.E desc[UR4][R12.64], R17 ;  /* 0x000000110c000986 */ /* 0x0003e4000c101904 */
.L_x_6:
[----:B------:R-:W-:Y:S05]  /*0630*/  WARPSYNC.ALL ;  /* 0x0000000000007948 */ /* 0x000fea0003800000 */
[----:B------:R-:W-:Y:S06]  /*0640*/  BAR.SYNC.DEFER_BLOCKING 0x0 ;  /* 0x0000000000007b1d */ /* 0x000fec0000010000 */
[----:B-1----:R-:W2:Y:S04]  /*0650*/  LDG.E R17, desc[UR4][R10.64] ;  /* 0x000000040a117981 */ /* 0x002ea8000c1e1900 */
[----:B------:R-:W2:Y:S01]  /*0660*/  LDG.E R18, desc[UR4][R4.64] ;  /* 0x0000000404127981 */ /* 0x000ea2000c1e1900 */
[----:B------:R-:W-:Y:S01]  /*0670*/  BSSY.RECONVERGENT B0, `(.L_x_7) ;  /* 0x0000013000007945 */ /* 0x000fe20003800200 */
[----:B--2---:R-:W-:-:S13]  /*0680*/  ISETP.GE.AND P0, PT, R17, R18, PT ;  /* 0x000000121100720c */ /* 0x004fda0003f06270 */
[----:B------:R-:W-:Y:S05]  /*0690*/  @P0 BRA `(.L_x_8) ;  /* 0x0000000000400947 */ /* 0x000fea0003800000 */
[----:B------:R-:W2:Y:S04]  /*06a0*/  LDG.E R18, desc[UR4][R6.64] ;  /* 0x0000000406127981 */ /* 0x000ea8000c1e1900 */
[----:B------:R-:W3:Y:S01]  /*06b0*/  LDG.E R17, desc[UR4][R12.64] ;  /* 0x000000040c117981 */ /* 0x000ee2000c1e1900 */
[----:B--2---:R-:W-:-:S05]  /*06c0*/  IMAD.HI R18, R18, 0x66666667, RZ ;  /* 0x6666666712127827 */ /* 0x004fca00078e02ff */
[----:B0-----:R-:W-:-:S04]  /*06d0*/  SHF.R.U32.HI R19, RZ, 0x1f, R18 ;  /* 0x0000001fff137819 */ /* 0x001fc80000011612 */
        /* <DEDUP_REMOVED lines=8> */
[C-C-:B-1----:R-:W-:Y:S02]  /*0760*/  @!P0 IMAD R19, R17.reuse, 0x64, R8.reuse ;  /* 0x0000006411138824 */ /* 0x142fe400078e0208 */
[----:B------:R-:W-:-:S03]  /*0770*/  @P0 IMAD R17, R17, 0xa, R8 ;  /* 0x0000000a11110824 */ /* 0x000fc600078e0208 */
[----:B------:R2:W-:Y:S04]  /*0780*/  @!P0 STG.E desc[UR4][R6.64], R19 ;  /* 0x0000001306008986 */ /* 0x0005e8000c101904 */
[----:B------:R2:W-:Y:S02]  /*0790*/  @P0 STG.E desc[UR4][R6.64], R17 ;  /* 0x0000001106000986 */ /* 0x0005e4000c101904 */
.L_x_8:
[----:B------:R-:W-:Y:S05]  /*07a0*/  BSYNC.RECONVERGENT B0 ;  /* 0x0000000000007941 */ /* 0x000fea0003800200 */
.L_x_7:
[----:B------:R-:W-:Y:S06]  /*07b0*/  BAR.SYNC.DEFER_BLOCKING 0x0 ;  /* 0x0000000000007b1d */ /* 0x000fec0000010000 */
[----:B--2---:R-:W2:Y:S02]  /*07c0*/  LDG.E R17, desc[UR4][R2.64] ;  /* 0x0000000402117981 */ /* 0x004ea4000c1e1900 */
[----:B--2---:R-:W-:-:S13]  /*07d0*/  ISETP.NE.AND P0, PT, R17, 0x1, PT ;  /* 0x000000011100780c */ /* 0x004fda0003f05270 */
[----:B------:R-:W-:Y:S05]  /*07e0*/  @P0 EXIT ;  /* 0x000000000000094d */ /* 0x000fea0003800000 */
[----:B01----:R0:W5:Y:S04]  /*07f0*/  LDG.E R19, desc[UR4][R4.64] ;  /* 0x0000000404137981 */ /* 0x003168000c1e1900 */
[----:B------:R0:W5:Y:S02]  /*0800*/  LDG.E R18, desc[UR4][R10.64] ;  /* 0x000000040a127981 */ /* 0x000164000c1e1900 */
.L_x_5:
[----:B-----5:R-:W-:Y:S01]  /*0810*/  ISETP.NE.AND P0, PT, R19, R18, PT ;  /* 0x000000121300720c */ /* 0x020fe20003f05270 */
[----:B------:R-:W-:Y:S01]  /*0820*/  BSSY B0, `(.L_x_9) ;  /* 0x0000037000007945 */ /* 0x000fe20003800000 */
[----:B------:R-:W-:-:S11]  /*0830*/  IMAD.MOV.U32 R17, RZ, RZ, R18 ;  /* 0x000000ffff117224 */ /* 0x000fd600078e0012 */
[----:B------:R-:W-:Y:S05]  /*0840*/  @!P0 BRA `(.L_x_10) ;  /* 0x0000000000d08947 */ /* 0x000fea0003800000 */
[----:B------:R-:W-:Y:S01]  /*0850*/  ISETP.GE.AND P0, PT, R19, R18, PT ;  /* 0x000000121300720c */ /* 0x000fe20003f06270 */
[----:B------:R-:W-:-:S12]  /*0860*/  BSSY B1, `(.L_x_11) ;  /* 0x0000030000017945 */ /* 0x000fd80003800000 */
        /* <DEDUP_REMOVED lines=8> */
[----:B------:R-:W-:-:S13]  /*08f0*/  ISETP.GE.U32.AND P0, PT, R9, 0x384, PT ;  /* 0x000003840900780c */ /* 0x000fda0003f06070 */
[----:B------:R-:W-:Y:S05]  /*0900*/  @!P0 BRA `(.L_x_13) ;  /* 0x0000000000188947 */ /* 0x000fea0003800000 */
[----:B------:R-:W-:-:S13]  /*0910*/  ISETP.GE.U32.AND P0, PT, R14, 0x5a, PT ;  /* 0x0000005a0e00780c */ /* 0x000fda0003f06070 */
[C-C-:B------:R-:W-:Y:S02]  /*0920*/  @P0 IMAD R19, R17.reuse, 0xa, R0.reuse ;  /* 0x0000000a11130824 */ /* 0x140fe400078e0200 */
[----:B------:R-:W-:-:S03]  /*0930*/  @!P0 IMAD R17, R17, 0x64, R0 ;  /* 0x0000006411118824 */ /* 0x000fc600078e0200 */
[----:B------:R1:W-:Y:S04]  /*0940*/  @P0 STG.E desc[UR4][R12.64], R19 ;  /* 0x000000130c000986 */ /* 0x0003e8000c101904 */
[----:B------:R1:W-:Y:S01]  /*0950*/  @!P0 STG.E desc[UR4][R12.64], R17 ;  /* 0x000000110c008986 */ /* 0x0003e2000c101904 */
[----:B------:R-:W-:Y:S05]  /*0960*/  BRA `(.L_x_12) ;  /* 0x0000000000087947 */ /* 0x000fea0003800000 */
.L_x_13:
[----:B------:R-:W-:-:S05]  /*0970*/  IMAD R17, R17, 0x3e8, R0 ;  /* 0x000003e811117824 */ /* 0x000fca00078e0200 */
[----:B------:R2:W-:Y:S02]  /*0980*/  STG.E desc[UR4][R12.64], R17 ;  /* 0x000000110c007986 */ /* 0x0005e4000c101904 */
.L_x_12:
[----:B------:R-:W-:Y:S05]  /*0990*/  WARPSYNC.ALL ;  /* 0x0000000000007948 */ /* 0x000fea0003800000 */
[----:B------:R-:W-:Y:S06]  /*09a0*/  BAR.SYNC.DEFER_BLOCKING 0x0 ;  /* 0x0000000000007b1d */ /* 0x000fec0000010000 */
[----:B-12---:R-:W2:Y:S04]  /*09b0*/  LDG.E R17, desc[UR4][R10.64] ;  /* 0x000000040a117981 */ /* 0x006ea8000c1e1900 */
[----:B------:R-:W2:Y:S01]  /*09c0*/  LDG.E R18, desc[UR4][R4.64] ;  /* 0x0000000404127981 */ /* 0x000ea2000c1e1900 */
[----:B------:R-:W-:Y:S01]  /*09d0*/  BSSY.RECONVERGENT B2, `(.L_x_14) ;  /* 0x0000014000027945 */ /* 0x000fe20003800200 */
[----:B--2---:R-:W-:-:S13]  /*09e0*/  ISETP.GE.AND P0, PT, R17, R18, PT ;  /* 0x000000121100720c */ /* 0x004fda0003f06270 */
        /* <DEDUP_REMOVED lines=16> */
.L_x_16:
[----:B------:R-:W-:-:S05]  /*0af0*/  IMAD R17, R17, 0x3e8, R8 ;  /* 0x000003e811117824 */ /* 0x000fca00078e0208 */
[----:B------:R1:W-:Y:S02]  /*0b00*/  STG.E desc[UR4][R6.64], R17 ;  /* 0x0000001106007986 */ /* 0x0003e4000c101904 */
.L_x_15:
[----:B------:R-:W-:Y:S05]  /*0b10*/  BSYNC.RECONVERGENT B2 ;  /* 0x0000000000027941 */ /* 0x000fea0003800200 */
.L_x_14:
[----:B------:R-:W-:Y:S06]  /*0b20*/  BAR.SYNC.DEFER_BLOCKING 0x0 ;  /* 0x0000000000007b1d */ /* 0x000fec0000010000 */
[----:B-12---:R-:W2:Y:S02]  /*0b30*/  LDG.E R17, desc[UR4][R2.64] ;  /* 0x0000000402117981 */ /* 0x006ea4000c1e1900 */
[----:B--2---:R-:W-:-:S13]  /*0b40*/  ISETP.NE.AND P0, PT, R17, 0x1, PT ;  /* 0x000000011100780c */ /* 0x004fda0003f05270 */
[----:B------:R-:W-:Y:S05]  /*0b50*/  @P0 EXIT ;  /* 0x000000000000094d */ /* 0x000fea0003800000 */
[----:B------:R-:W-:Y:S05]  /*0b60*/  BSYNC B1 ;  /* 0x0000000000017941 */ /* 0x000fea0003800000 */
.L_x_11:
[----:B------:R1:W5:Y:S04]  /*0b70*/  LDG.E R17, desc[UR4][R4.64] ;  /* 0x0000000404117981 */ /* 0x000368000c1e1900 */
[----:B------:R1:W5:Y:S02]  /*0b80*/  LDG.E R18, desc[UR4][R10.64] ;  /* 0x000000040a127981 */ /* 0x000364000c1e1900 */
.L_x_10:
[----:B------:R-:W-:Y:S05]  /*0b90*/  BSYNC B0 ;  /* 0x0000000000007941 */ /* 0x000fea0003800000 */
.L_x_9:
        /* <DEDUP_REMOVED lines=22> */
.L_x_21:
[----:B------:R-:W-:-:S05]  /*0d00*/  IMAD R17, R17, 0x3e8, R0 ;  /* 0x000003e811117824 */ /* 0x000fca00078e0200 */
[----:B------:R3:W-:Y:S02]  /*0d10*/  STG.E desc[UR4][R12.64], R17 ;  /* 0x000000110c007986 */ /* 0x0007e4000c101904 */
.L_x_20:
[----:B------:R-:W-:Y:S05]  /*0d20*/  WARPSYNC.ALL ;  /* 0x0000000000007948 */ /* 0x000fea0003800000 */
[----:B------:R-:W-:Y:S06]  /*0d30*/  BAR.SYNC.DEFER_BLOCKING 0x0 ;  /* 0x0000000000007b1d */ /* 0x000fec0000010000 */
[----:B--23--:R-:W2:Y:S04]  /*0d40*/  LDG.E R17, desc[UR4][R10.64] ;  /* 0x000000040a117981 */ /* 0x00cea8000c1e1900 */
        /* <DEDUP_REMOVED lines=19> */
.L_x_24:
[----:B------:R-:W-:-:S05]  /*0e80*/  IMAD R17, R17, 0x3e8, R8 ;  /* 0x000003e811117824 */ /* 0x000fca00078e0208 */
[----:B------:R2:W-:Y:S02]  /*0e90*/  STG.E desc[UR4][R6.64], R17 ;  /* 0x0000001106007986 */ /* 0x0005e4000c101904 */
.L_x_23:
[----:B------:R-:W-:Y:S05]  /*0ea0*/  BSYNC.RECONVERGENT B2 ;  /* 0x0000000000027941 */ /* 0x000fea0003800200 */
.L_x_22:
[----:B------:R-:W-:Y:S06]  /*0eb0*/  BAR.SYNC.DEFER_BLOCKING 0x0 ;  /* 0x0000000000007b1d */ /* 0x000fec0000010000 */
[----:B------:R-:W4:Y:S02]  /*0ec0*/  LDG.E R2, desc[UR4][R2.64] ;  /* 0x0000000402027981 */ /* 0x000f24000c1e1900 */
[----:B----4-:R-:W-:-:S13]  /*0ed0*/  ISETP.NE.AND P0, PT, R2, 0x1, PT ;  /* 0x000000010200780c */ /* 0x010fda0003f05270 */
[----:B------:R-:W-:Y:S05]  /*0ee0*/  @P0 EXIT ;  /* 0x000000000000094d */ /* 0x000fea0003800000 */
[----:B------:R-:W-:Y:S05]  /*0ef0*/  BSYNC B1 ;  /* 0x0000000000017941 */ /* 0x000fea0003800000 */
.L_x_19:
[----:B---3--:R3:W5:Y:S04]  /*0f00*/  LDG.E R19, desc[UR4][R4.64] ;  /* 0x0000000404137981 */ /* 0x008768000c1e1900 */
[----:B------:R3:W5:Y:S02]  /*0f10*/  LDG.E R18, desc[UR4][R10.64] ;  /* 0x000000040a127981 */ /* 0x000764000c1e1900 */
.L_x_18:
[----:B------:R-:W-:Y:S05]  /*0f20*/  BSYNC B0 ;  /* 0x0000000000007941 */ /* 0x000fea0003800000 */
.L_x_17:
[----:B-----5:R-:W-:-:S13]  /*0f30*/  ISETP.NE.AND P0, PT, R19, R18, PT ;  /* 0x000000121300720c */ /* 0x020fda0003f05270 */
[----:B------:R-:W-:Y:S05]  /*0f40*/  @!P0 EXIT ;  /* 0x000000000000894d */ /* 0x000fea0003800000 */
[----:B------:R-:W-:-:S13]  /*0f50*/  ISETP.GE.AND P0, PT, R19, R18, PT ;  /* 0x000000121300720c */ /* 0x000fda0003f06270 */
[----:B------:R-:W-:Y:S05]  /*0f60*/  @P0 BRA `(.L_x_25) ;  /* 0x0000000000440947 */ /* 0x000fea0003800000 */
[----:B------:R-:W4:Y:S04]  /*0f70*/  LDG.E R2, desc[UR4][R12.64] ;  /* 0x000000040c027981 */ /* 0x000f28000c1e1900 */
[----:B------:R-:W5:Y:S01]  /*0f80*/  LDG.E R3, desc[UR4][R6.64] ;  /* 0x0000000406037981 */ /* 0x000f62000c1e1900 */
[----:B----4-:R-:W-:-:S05]  /*0f90*/  IMAD.HI R2, R2, 0x66666667, RZ ;  /* 0x6666666702027827 */ /* 0x010fca00078e02ff */
[----:B--2---:R-:W-:-:S04]  /*0fa0*/  SHF.R.U32.HI R17, RZ, 0x1f, R2 ;  /* 0x0000001fff117819 */ /* 0x004fc80000011602 */
[----:B------:R-:W-:-:S04]  /*0fb0*/  LEA.HI.SX32 R2, R2, R17, 0x1e ;  /* 0x0000001102027211 */ /* 0x000fc800078ff2ff */
[----:B-----5:R-:W-:-:S13]  /*0fc0*/  ISETP.GE.AND P0, PT, R3, R2, PT ;  /* 0x000000020300720c */ /* 0x020fda0003f06270 */
        /* <DEDUP_REMOVED lines=9> */
.L_x_26:
[----:B------:R-:W-:-:S05]  /*1060*/  IMAD R3, R3, 0x3e8, R0 ;  /* 0x000003e803037824 */ /* 0x000fca00078e0200 */
[----:B------:R2:W-:Y:S02]  /*1070*/  STG.E desc[UR4][R12.64], R3 ;  /* 0x000000030c007986 */ /* 0x0005e4000c101904 */
.L_x_25:
[----:B------:R-:W-:Y:S05]  /*1080*/  WARPSYNC.ALL ;  /* 0x0000000000007948 */ /* 0x000fea0003800000 */
[----:B------:R-:W-:Y:S06]  /*1090*/  BAR.SYNC.DEFER_BLOCKING 0x0 ;  /* 0x0000000000007b1d */ /* 0x000fec0000010000 */
[----:B01-3--:R-:W3:Y:S04]  /*10a0*/  LDG.E R10, desc[UR4][R10.64] ;  /* 0x000000040a0a7981 */ /* 0x00bee8000c1e1900 */
[----:B------:R-:W3:Y:S01]  /*10b0*/  LDG.E R5, desc[UR4][R4.64] ;  /* 0x0000000404057981 */ /* 0x000ee2000c1e1900 */
[----:B------:R-:W-:Y:S01]  /*10c0*/  BSSY.RECONVERGENT B0, `(.L_x_27) ;  /* 0x0000014000007945 */ /* 0x000fe20003800200 */
[----:B---3--:R-:W-:-:S13]  /*10d0*/  ISETP.GE.AND P0, PT, R10, R5, PT ;  /* 0x000000050a00720c */ /* 0x008fda0003f06270 */
[----:B------:R-:W-:Y:S05]  /*10e0*/  @P0 BRA `(.L_x_28) ;  /* 0x0000000000440947 */ /* 0x000fea0003800000 */
[----:B------:R-:W3:Y:S04]  /*10f0*/  LDG.E R0, desc[UR4][R6.64] ;  /* 0x0000000406007981 */ /* 0x000ee8000c1e1900 */
[----:B--2-4-:R-:W2:Y:S01]  /*1100*/  LDG.E R13, desc[UR4][R12.64] ;  /* 0x000000040c0d7981 */ /* 0x014ea2000c1e1900 */
[----:B---3--:R-:W-:-:S05]  /*1110*/  IMAD.HI R0, R0, 0x66666667, RZ ;  /* 0x6666666700007827 */ /* 0x008fca00078e02ff */
[----:B------:R-:W-:-:S04]  /*1120*/  SHF.R.U32.HI R3, RZ, 0x1f, R0 ;  /* 0x0000001fff037819 */ /* 0x000fc80000011600 */
[----:B------:R-:W-:-:S04]  /*1130*/  LEA.HI.SX32 R0, R0, R3, 0x1e ;  /* 0x0000000300007211 */ /* 0x000fc800078ff2ff */
[----:B--2---:R-:W-:-:S13]  /*1140*/  ISETP.GE.AND P0, PT, R13, R0, PT ;  /* 0x000000000d00720c */ /* 0x004fda0003f06270 */
        /* <DEDUP_REMOVED lines=9> */
.L_x_29:
[----:B------:R-:W-:-:S05]  /*11e0*/  IMAD R13, R13, 0x3e8, R8 ;  /* 0x000003e80d0d7824 */ /* 0x000fca00078e0208 */
[----:B------:R0:W-:Y:S02]  /*11f0*/  STG.E desc[UR4][R6.64], R13 ;  /* 0x0000000d06007986 */ /* 0x0001e4000c101904 */
.L_x_28:
[----:B------:R-:W-:Y:S05]  /*1200*/  BSYNC.RECONVERGENT B0 ;  /* 0x0000000000007941 */ /* 0x000fea0003800200 */
.L_x_27:
[----:B------:R-:W-:Y:S06]  /*1210*/  BAR.SYNC.DEFER_BLOCKING 0x0 ;  /* 0x0000000000007b1d */ /* 0x000fec0000010000 */
[----:B------:R-:W-:Y:S05]  /*1220*/  EXIT ;  /* 0x000000000000794d */ /* 0x000fea0003800000 */
.L_x_30:
[----:B------:R-:W-:-:S00]  /*1230*/  BRA `(.L_x_30) ;  /* 0xfffffffc00fc7947 */ /* 0x000fc0000383ffff */
[----:B------:R-:W-:-:S00]  /*1240*/  NOP ;  /* 0x0000000000007918 */ /* 0x000fc00000000000 */
        /* <DEDUP_REMOVED lines=11> */
.L_x_31:


//--------------------- .nv.shared.reserved.0     --------------------------
	.section	.nv.shared.reserved.0,"aw",@nobits
	.weak		__nv_reservedSMEM_offset_0_alias
	.size		__nv_reservedSMEM_offset_0_alias, 0, 64
	.other		__nv_reservedSMEM_offset_0_alias,@"STO_CUDA_RESERVED_SHARED STV_DEFAULT"
__nv_reservedSMEM_offset_0_alias:
	.zero		0
	.zero		64


//--------------------- .nv.constant0._Z5depthPiS_S_iiS_ --------------------------
	.section	.nv.constant0._Z5depthPiS_S_iiS_,"a",@progbits
	.sectionflags	@""
	.align	4
.nv.constant0._Z5depthPiS_S_iiS_:
	.zero		936


//--------------------- SYMBOLS --------------------------

	.type		.nv.reservedSmem.offset0,@object
	.size		.nv.reservedSmem.offset0,0x4
